//
// Generated by NVIDIA NVVM Compiler
//
// Compiler Build ID: CL-36424714
// Cuda compilation tools, release 13.0, V13.0.88
// Based on NVVM 20.0.0
//

.version 9.0
.target sm_100
.address_size 64

	// .globl	_Z12histo_kernelPjS_jj
// _ZZ12histo_kernelPjS_jjE11bin_private has been demoted

.visible .entry _Z12histo_kernelPjS_jj(
	.param .u64 .ptr .align 1 _Z12histo_kernelPjS_jj_param_0,
	.param .u64 .ptr .align 1 _Z12histo_kernelPjS_jj_param_1,
	.param .u32 _Z12histo_kernelPjS_jj_param_2,
	.param .u32 _Z12histo_kernelPjS_jj_param_3
)
{
	.reg .pred 	%p<22>;
	.reg .b32 	%r<145>;
	.reg .b64 	%rd<21>;
	// demoted variable
	.shared .align 4 .b8 _ZZ12histo_kernelPjS_jjE11bin_private[16384];
	ld.param.u64 	%rd6, [_Z12histo_kernelPjS_jj_param_0];
	ld.param.u64 	%rd7, [_Z12histo_kernelPjS_jj_param_1];
	ld.param.u32 	%r50, [_Z12histo_kernelPjS_jj_param_2];
	ld.param.u32 	%r51, [_Z12histo_kernelPjS_jj_param_3];
	cvta.to.global.u64 	%rd1, %rd7;
	mov.u32 	%r141, %tid.x;
	setp.ge.u32 	%p1, %r141, %r51;
	shl.b32 	%r52, %r141, 2;
	mov.u32 	%r53, _ZZ12histo_kernelPjS_jjE11bin_private;
	add.s32 	%r2, %r53, %r52;
	@%p1 bra 	$L__BB0_2;
	mov.b32 	%r54, 0;
	st.shared.u32 	[%r2], %r54;
$L__BB0_2:
	add.s32 	%r143, %r141, 512;
	setp.ge.u32 	%p2, %r143, %r51;
	@%p2 bra 	$L__BB0_16;
	sub.s32 	%r55, %r51, %r141;
	add.s32 	%r56, %r55, -513;
	shr.u32 	%r57, %r56, 9;
	add.s32 	%r4, %r57, 1;
	and.b32  	%r5, %r4, 15;
	setp.lt.u32 	%p3, %r56, 7680;
	mov.u32 	%r134, %r143;
	@%p3 bra 	$L__BB0_7;
	and.b32  	%r58, %r4, 16777200;
	neg.s32 	%r131, %r58;
	add.s32 	%r61, %r52, %r53;
	add.s32 	%r130, %r61, 16384;
	mov.u32 	%r132, %r141;
$L__BB0_5:
	.pragma "nounroll";
	mov.b32 	%r62, 0;
	st.shared.u32 	[%r130+-14336], %r62;
	st.shared.u32 	[%r130+-12288], %r62;
	st.shared.u32 	[%r130+-10240], %r62;
	st.shared.u32 	[%r130+-8192], %r62;
	st.shared.u32 	[%r130+-6144], %r62;
	st.shared.u32 	[%r130+-4096], %r62;
	st.shared.u32 	[%r130+-2048], %r62;
	st.shared.u32 	[%r130], %r62;
	st.shared.u32 	[%r130+2048], %r62;
	st.shared.u32 	[%r130+4096], %r62;
	st.shared.u32 	[%r130+6144], %r62;
	st.shared.u32 	[%r130+8192], %r62;
	st.shared.u32 	[%r130+10240], %r62;
	st.shared.u32 	[%r130+12288], %r62;
	st.shared.u32 	[%r130+14336], %r62;
	st.shared.u32 	[%r130+16384], %r62;
	add.s32 	%r132, %r132, 8192;
	add.s32 	%r131, %r131, 16;
	add.s32 	%r130, %r130, 32768;
	setp.ne.s32 	%p4, %r131, 0;
	@%p4 bra 	$L__BB0_5;
	add.s32 	%r134, %r132, 512;
$L__BB0_7:
	setp.eq.s32 	%p5, %r5, 0;
	@%p5 bra 	$L__BB0_16;
	and.b32  	%r16, %r4, 7;
	setp.lt.u32 	%p6, %r5, 8;
	@%p6 bra 	$L__BB0_10;
	shl.b32 	%r63, %r134, 2;
	add.s32 	%r65, %r53, %r63;
	mov.b32 	%r66, 0;
	st.shared.u32 	[%r65], %r66;
	st.shared.u32 	[%r65+2048], %r66;
	st.shared.u32 	[%r65+4096], %r66;
	st.shared.u32 	[%r65+6144], %r66;
	st.shared.u32 	[%r65+8192], %r66;
	st.shared.u32 	[%r65+10240], %r66;
	st.shared.u32 	[%r65+12288], %r66;
	st.shared.u32 	[%r65+14336], %r66;
	add.s32 	%r134, %r134, 4096;
$L__BB0_10:
	setp.eq.s32 	%p7, %r16, 0;
	@%p7 bra 	$L__BB0_16;
	and.b32  	%r19, %r4, 3;
	setp.lt.u32 	%p8, %r16, 4;
	@%p8 bra 	$L__BB0_13;
	shl.b32 	%r67, %r134, 2;
	add.s32 	%r69, %r53, %r67;
	mov.b32 	%r70, 0;
	st.shared.u32 	[%r69], %r70;
	st.shared.u32 	[%r69+2048], %r70;
	st.shared.u32 	[%r69+4096], %r70;
	st.shared.u32 	[%r69+6144], %r70;
	add.s32 	%r134, %r134, 2048;
$L__BB0_13:
	setp.eq.s32 	%p9, %r19, 0;
	@%p9 bra 	$L__BB0_16;
	shl.b32 	%r71, %r134, 2;
	add.s32 	%r137, %r53, %r71;
	neg.s32 	%r136, %r19;
$L__BB0_15:
	.pragma "nounroll";
	mov.b32 	%r73, 0;
	st.shared.u32 	[%r137], %r73;
	add.s32 	%r137, %r137, 2048;
	add.s32 	%r136, %r136, 1;
	setp.ne.s32 	%p10, %r136, 0;
	@%p10 bra 	$L__BB0_15;
$L__BB0_16:
	bar.sync 	0;
	mov.u32 	%r74, %ctaid.x;
	mov.u32 	%r28, %ntid.x;
	mad.lo.s32 	%r138, %r74, %r28, %r141;
	setp.ge.u32 	%p11, %r138, %r50;
	@%p11 bra 	$L__BB0_19;
	cvta.to.global.u64 	%rd2, %rd6;
	mov.u32 	%r75, %nctaid.x;
	mul.lo.s32 	%r30, %r28, %r75;
$L__BB0_18:
	mul.wide.s32 	%rd8, %r138, 4;
	add.s64 	%rd9, %rd2, %rd8;
	ld.global.u32 	%r76, [%rd9];
	shl.b32 	%r77, %r76, 2;
	add.s32 	%r79, %r53, %r77;
	atom.shared.add.u32 	%r80, [%r79], 1;
	add.s32 	%r138, %r138, %r30;
	setp.lt.u32 	%p12, %r138, %r50;
	@%p12 bra 	$L__BB0_18;
$L__BB0_19:
	setp.ge.u32 	%p13, %r141, %r51;
	bar.sync 	0;
	@%p13 bra 	$L__BB0_21;
	mul.wide.u32 	%rd10, %r141, 4;
	add.s64 	%rd11, %rd1, %rd10;
	ld.shared.u32 	%r81, [%r2];
	atom.global.add.u32 	%r82, [%rd11], %r81;
$L__BB0_21:
	setp.ge.u32 	%p14, %r143, %r51;
	@%p14 bra 	$L__BB0_34;
	sub.s32 	%r83, %r51, %r141;
	add.s32 	%r33, %r83, -513;
	shr.u32 	%r84, %r33, 9;
	add.s32 	%r34, %r84, 1;
	and.b32  	%r35, %r34, 7;
	setp.lt.u32 	%p15, %r33, 3584;
	@%p15 bra 	$L__BB0_26;
	and.b32  	%r85, %r34, 16777208;
	neg.s32 	%r140, %r85;
	mul.wide.u32 	%rd12, %r141, 4;
	add.s64 	%rd13, %rd12, %rd1;
	add.s64 	%rd20, %rd13, 8192;
	add.s32 	%r88, %r52, %r53;
	add.s32 	%r139, %r88, 8192;
$L__BB0_24:
	.pragma "nounroll";
	ld.shared.u32 	%r89, [%r139+-6144];
	atom.global.add.u32 	%r90, [%rd20+-6144], %r89;
	ld.shared.u32 	%r91, [%r139+-4096];
	atom.global.add.u32 	%r92, [%rd20+-4096], %r91;
	ld.shared.u32 	%r93, [%r139+-2048];
	atom.global.add.u32 	%r94, [%rd20+-2048], %r93;
	ld.shared.u32 	%r95, [%r139];
	atom.global.add.u32 	%r96, [%rd20], %r95;
	ld.shared.u32 	%r97, [%r139+2048];
	atom.global.add.u32 	%r98, [%rd20+2048], %r97;
	ld.shared.u32 	%r99, [%r139+4096];
	atom.global.add.u32 	%r100, [%rd20+4096], %r99;
	ld.shared.u32 	%r101, [%r139+6144];
	atom.global.add.u32 	%r102, [%rd20+6144], %r101;
	ld.shared.u32 	%r103, [%r139+8192];
	atom.global.add.u32 	%r104, [%rd20+8192], %r103;
	add.s32 	%r141, %r141, 4096;
	add.s32 	%r140, %r140, 8;
	add.s64 	%rd20, %rd20, 16384;
	add.s32 	%r139, %r139, 16384;
	setp.ne.s32 	%p16, %r140, 0;
	@%p16 bra 	$L__BB0_24;
	add.s32 	%r143, %r141, 512;
$L__BB0_26:
	setp.eq.s32 	%p17, %r35, 0;
	@%p17 bra 	$L__BB0_34;
	setp.lt.u32 	%p18, %r35, 4;
	@%p18 bra 	$L__BB0_29;
	mul.wide.u32 	%rd14, %r143, 4;
	add.s64 	%rd15, %rd1, %rd14;
	shl.b32 	%r105, %r143, 2;
	add.s32 	%r107, %r53, %r105;
	ld.shared.u32 	%r108, [%r107];
	atom.global.add.u32 	%r109, [%rd15], %r108;
	ld.shared.u32 	%r110, [%r107+2048];
	atom.global.add.u32 	%r111, [%rd15+2048], %r110;
	ld.shared.u32 	%r112, [%r107+4096];
	atom.global.add.u32 	%r113, [%rd15+4096], %r112;
	ld.shared.u32 	%r114, [%r107+6144];
	atom.global.add.u32 	%r115, [%rd15+6144], %r114;
	add.s32 	%r143, %r143, 2048;
$L__BB0_29:
	and.b32  	%r116, %r34, 3;
	setp.eq.s32 	%p19, %r116, 0;
	@%p19 bra 	$L__BB0_34;
	setp.eq.s32 	%p20, %r116, 1;
	@%p20 bra 	$L__BB0_32;
	mul.wide.u32 	%rd16, %r143, 4;
	add.s64 	%rd17, %rd1, %rd16;
	shl.b32 	%r117, %r143, 2;
	add.s32 	%r119, %r53, %r117;
	ld.shared.u32 	%r120, [%r119];
	atom.global.add.u32 	%r121, [%rd17], %r120;
	ld.shared.u32 	%r122, [%r119+2048];
	atom.global.add.u32 	%r123, [%rd17+2048], %r122;
	add.s32 	%r143, %r143, 1024;
$L__BB0_32:
	and.b32  	%r124, %r33, 512;
	setp.ne.s32 	%p21, %r124, 0;
	@%p21 bra 	$L__BB0_34;
	mul.wide.u32 	%rd18, %r143, 4;
	add.s64 	%rd19, %rd1, %rd18;
	shl.b32 	%r125, %r143, 2;
	add.s32 	%r127, %r53, %r125;
	ld.shared.u32 	%r128, [%r127];
	atom.global.add.u32 	%r129, [%rd19], %r128;
$L__BB0_34:
	ret;

}
	// .globl	_Z13vecadd_kernelPjS_j
.visible .entry _Z13vecadd_kernelPjS_j(
	.param .u64 .ptr .align 1 _Z13vecadd_kernelPjS_j_param_0,
	.param .u64 .ptr .align 1 _Z13vecadd_kernelPjS_j_param_1,
	.param .u32 _Z13vecadd_kernelPjS_j_param_2
)
{
	.reg .pred 	%p<2>;
	.reg .b32 	%r<9>;
	.reg .b64 	%rd<8>;

	ld.param.u64 	%rd1, [_Z13vecadd_kernelPjS_j_param_0];
	ld.param.u64 	%rd2, [_Z13vecadd_kernelPjS_j_param_1];
	ld.param.u32 	%r2, [_Z13vecadd_kernelPjS_j_param_2];
	mov.u32 	%r3, %tid.x;
	mov.u32 	%r4, %ctaid.x;
	mov.u32 	%r5, %ntid.x;
	mad.lo.s32 	%r1, %r4, %r5, %r3;
	setp.ge.u32 	%p1, %r1, %r2;
	@%p1 bra 	$L__BB1_2;
	cvta.to.global.u64 	%rd3, %rd1;
	cvta.to.global.u64 	%rd4, %rd2;
	mul.wide.s32 	%rd5, %r1, 4;
	add.s64 	%rd6, %rd3, %rd5;
	ld.global.u32 	%r6, [%rd6];
	add.s64 	%rd7, %rd4, %rd5;
	ld.global.u32 	%r7, [%rd7];
	add.s32 	%r8, %r7, %r6;
	st.global.u32 	[%rd7], %r8;
$L__BB1_2:
	ret;

}


// ===== COMPILED SASS (sm_100) =====

	.target	sm_100

	.elftype	@"ET_EXEC"


//--------------------- .note.nv.tkinfo           --------------------------
	.section	.note.nv.tkinfo,"",@"SHT_NOTE"
	.sectionflags	@"SHF_NOTE_NV_TKINFO"
	.tkinfo
        /*0018*/ 	.word	0x00000002
        /*0030*/ 	.string	""
        /*0030*/ 	.string	"ptxas"
        /*0030*/ 	.string	"Cuda compilation tools, release 13.0, V13.0.88"
        /*0030*/ 	.string	"Build cuda_13.0.r13.0/compiler.36424714_0"
        /*0030*/ 	.string	"-arch sm_100 -m 64 "



//--------------------- .note.nv.cuinfo           --------------------------
	.section	.note.nv.cuinfo,"",@"SHT_NOTE"
	.sectionflags	@"SHF_NOTE_NV_CUINFO"
        /*0018*/ 	.short	0x0002
        /*001a*/ 	.short	0x0064
        /*001c*/ 	.short	0x0082
	.zero		2


//--------------------- .nv.info                  --------------------------
	.section	.nv.info,"",@"SHT_CUDA_INFO"
	.align	4


	//----- nvinfo : EIATTR_REGCOUNT
	.align		4
        /*0000*/ 	.byte	0x04, 0x2f
        /*0002*/ 	.short	(.L_1 - .L_0)
	.align		4
.L_0:
        /*0004*/ 	.word	index@(_Z12histo_kernelPjS_jj)
        /*0008*/ 	.word	0x0000001a


	//----- nvinfo : EIATTR_FRAME_SIZE
	.align		4
.L_1:
        /*000c*/ 	.byte	0x04, 0x11
        /*000e*/ 	.short	(.L_3 - .L_2)
	.align		4
.L_2:
        /*0010*/ 	.word	index@(_Z12histo_kernelPjS_jj)
        /*0014*/ 	.word	0x00000000


	//----- nvinfo : EIATTR_REGCOUNT
	.align		4
.L_3:
        /*0018*/ 	.byte	0x04, 0x2f
        /*001a*/ 	.short	(.L_5 - .L_4)
	.align		4
.L_4:
        /*001c*/ 	.word	index@(_Z13vecadd_kernelPjS_j)
        /*0020*/ 	.word	0x0000000a


	//----- nvinfo : EIATTR_FRAME_SIZE
	.align		4
.L_5:
        /*0024*/ 	.byte	0x04, 0x11
        /*0026*/ 	.short	(.L_7 - .L_6)
	.align		4
.L_6:
        /*0028*/ 	.word	index@(_Z13vecadd_kernelPjS_j)
        /*002c*/ 	.word	0x00000000


	//----- nvinfo : EIATTR_MIN_STACK_SIZE
	.align		4
.L_7:
        /*0030*/ 	.byte	0x04, 0x12
        /*0032*/ 	.short	(.L_9 - .L_8)
	.align		4
.L_8:
        /*0034*/ 	.word	index@(_Z13vecadd_kernelPjS_j)
        /*0038*/ 	.word	0x00000000


	//----- nvinfo : EIATTR_MIN_STACK_SIZE
	.align		4
.L_9:
        /*003c*/ 	.byte	0x04, 0x12
        /*003e*/ 	.short	(.L_11 - .L_10)
	.align		4
.L_10:
        /*0040*/ 	.word	index@(_Z12histo_kernelPjS_jj)
        /*0044*/ 	.word	0x00000000
.L_11:


//--------------------- .nv.compat                --------------------------
	.section	.nv.compat,"",@"SHT_CUDA_COMPAT_INFO"
	.align	4
        /*0000*/ 	.byte	0x02, 0x09, 0x00, 0x00, 0x02, 0x02, 0x01, 0x00, 0x02, 0x05, 0x05, 0x00, 0x03, 0x07, 0x01, 0x01
        /*0010*/ 	.byte	0x02, 0x03, 0x00, 0x00, 0x02, 0x06, 0x01, 0x00, 0x04, 0x0b, 0x08, 0x00, 0x09, 0x00, 0x00, 0x00
        /*0020*/ 	.byte	0x00, 0x00, 0x00, 0x00


//--------------------- .nv.info._Z13vecadd_kernelPjS_j --------------------------
	.section	.nv.info._Z13vecadd_kernelPjS_j,"",@"SHT_CUDA_INFO"
	.sectionflags	@""
	.align	4


	//----- nvinfo : EIATTR_CUDA_API_VERSION
	.align		4
        /*0000*/ 	.byte	0x04, 0x37
        /*0002*/ 	.short	(.L_13 - .L_12)
.L_12:
        /*0004*/ 	.word	0x00000082


	//----- nvinfo : EIATTR_KPARAM_INFO
	.align		4
.L_13:
        /*0008*/ 	.byte	0x04, 0x17
        /*000a*/ 	.short	(.L_15 - .L_14)
.L_14:
        /*000c*/ 	.word	0x00000000
        /*0010*/ 	.short	0x0002
        /*0012*/ 	.short	0x0010
        /*0014*/ 	.byte	0x00, 0xf0, 0x11, 0x00


	//----- nvinfo : EIATTR_KPARAM_INFO
	.align		4
.L_15:
        /*0018*/ 	.byte	0x04, 0x17
        /*001a*/ 	.short	(.L_17 - .L_16)
.L_16:
        /*001c*/ 	.word	0x00000000
        /*0020*/ 	.short	0x0001
        /*0022*/ 	.short	0x0008
        /*0024*/ 	.byte	0x00, 0xf5, 0x21, 0x00


	//----- nvinfo : EIATTR_KPARAM_INFO
	.align		4
.L_17:
        /*0028*/ 	.byte	0x04, 0x17
        /*002a*/ 	.short	(.L_19 - .L_18)
.L_18:
        /*002c*/ 	.word	0x00000000
        /*0030*/ 	.short	0x0000
        /*0032*/ 	.short	0x0000
        /*0034*/ 	.byte	0x00, 0xf5, 0x21, 0x00


	//----- nvinfo : EIATTR_SPARSE_MMA_MASK
	.align		4
.L_19:
        /*0038*/ 	.byte	0x03, 0x50
        /*003a*/ 	.short	0x0000


	//----- nvinfo : EIATTR_MAXREG_COUNT
	.align		4
        /*003c*/ 	.byte	0x03, 0x1b
        /*003e*/ 	.short	0x00ff


	//----- nvinfo : EIATTR_MERCURY_ISA_VERSION
	.align		4
        /*0040*/ 	.byte	0x03, 0x5f
        /*0042*/ 	.short	0x0101


	//----- nvinfo : EIATTR_VRC_CTA_INIT_COUNT
	.align		4
        /*0044*/ 	.byte	0x02, 0x4a
	.zero		1
	.zero		1


	//----- nvinfo : EIATTR_EXIT_INSTR_OFFSETS
	.align		4
        /*0048*/ 	.byte	0x04, 0x1c
        /*004a*/ 	.short	(.L_21 - .L_20)


	//   ....[0]....
.L_20:
        /*004c*/ 	.word	0x00000070


	//   ....[1]....
        /*0050*/ 	.word	0x00000110


	//----- nvinfo : EIATTR_CBANK_PARAM_SIZE
	.align		4
.L_21:
        /*0054*/ 	.byte	0x03, 0x19
        /*0056*/ 	.short	0x0014


	//----- nvinfo : EIATTR_PARAM_CBANK
	.align		4
        /*0058*/ 	.byte	0x04, 0x0a
        /*005a*/ 	.short	(.L_23 - .L_22)
	.align		4
.L_22:
        /*005c*/ 	.word	index@(.nv.constant0._Z13vecadd_kernelPjS_j)
        /*0060*/ 	.short	0x0380
        /*0062*/ 	.short	0x0014


	//----- nvinfo : EIATTR_SW_WAR
	.align		4
.L_23:
        /*0064*/ 	.byte	0x04, 0x36
        /*0066*/ 	.short	(.L_25 - .L_24)
.L_24:
        /*0068*/ 	.word	0x00000008
.L_25:


//--------------------- .nv.info._Z12histo_kernelPjS_jj --------------------------
	.section	.nv.info._Z12histo_kernelPjS_jj,"",@"SHT_CUDA_INFO"
	.sectionflags	@""
	.align	4


	//----- nvinfo : EIATTR_CUDA_API_VERSION
	.align		4
        /*0000*/ 	.byte	0x04, 0x37
        /*0002*/ 	.short	(.L_27 - .L_26)
.L_26:
        /*0004*/ 	.word	0x00000082


	//----- nvinfo : EIATTR_KPARAM_INFO
	.align		4
.L_27:
        /*0008*/ 	.byte	0x04, 0x17
        /*000a*/ 	.short	(.L_29 - .L_28)
.L_28:
        /*000c*/ 	.word	0x00000000
        /*0010*/ 	.short	0x0003
        /*0012*/ 	.short	0x0014
        /*0014*/ 	.byte	0x00, 0xf0, 0x11, 0x00


	//----- nvinfo : EIATTR_KPARAM_INFO
	.align		4
.L_29:
        /*0018*/ 	.byte	0x04, 0x17
        /*001a*/ 	.short	(.L_31 - .L_30)
.L_30:
        /*001c*/ 	.word	0x00000000
        /*0020*/ 	.short	0x0002
        /*0022*/ 	.short	0x0010
        /*0024*/ 	.byte	0x00, 0xf0, 0x11, 0x00


	//----- nvinfo : EIATTR_KPARAM_INFO
	.align		4
.L_31:
        /*0028*/ 	.byte	0x04, 0x17
        /*002a*/ 	.short	(.L_33 - .L_32)
.L_32:
        /*002c*/ 	.word	0x00000000
        /*0030*/ 	.short	0x0001
        /*0032*/ 	.short	0x0008
        /*0034*/ 	.byte	0x00, 0xf5, 0x21, 0x00


	//----- nvinfo : EIATTR_KPARAM_INFO
	.align		4
.L_33:
        /*0038*/ 	.byte	0x04, 0x17
        /*003a*/ 	.short	(.L_35 - .L_34)
.L_34:
        /*003c*/ 	.word	0x00000000
        /*0040*/ 	.short	0x0000
        /*0042*/ 	.short	0x0000
        /*0044*/ 	.byte	0x00, 0xf5, 0x21, 0x00


	//----- nvinfo : EIATTR_SPARSE_MMA_MASK
	.align		4
.L_35:
        /*0048*/ 	.byte	0x03, 0x50
        /*004a*/ 	.short	0x0000


	//----- nvinfo : EIATTR_MAXREG_COUNT
	.align		4
        /*004c*/ 	.byte	0x03, 0x1b
        /*004e*/ 	.short	0x00ff


	//----- nvinfo : EIATTR_NUM_BARRIERS
	.align		4
        /*0050*/ 	.byte	0x02, 0x4c
        /*0052*/ 	.byte	0x01
	.zero		1


	//----- nvinfo : EIATTR_MERCURY_ISA_VERSION
	.align		4
        /*0054*/ 	.byte	0x03, 0x5f
        /*0056*/ 	.short	0x0101


	//----- nvinfo : EIATTR_VRC_CTA_INIT_COUNT
	.align		4
        /*0058*/ 	.byte	0x02, 0x4a
	.zero		1
	.zero		1


	//----- nvinfo : EIATTR_EXIT_INSTR_OFFSETS
	.align		4
        /*005c*/ 	.byte	0x04, 0x1c
        /*005e*/ 	.short	(.L_37 - .L_36)


	//   ....[0]....
.L_36:
        /*0060*/ 	.word	0x00000740


	//   ....[1]....
        /*0064*/ 	.word	0x00000a00


	//   ....[2]....
        /*0068*/ 	.word	0x00000b20


	//   ....[3]....
        /*006c*/ 	.word	0x00000c00


	//   ....[4]....
        /*0070*/ 	.word	0x00000c60


	//----- nvinfo : EIATTR_CRS_STACK_SIZE
	.align		4
.L_37:
        /*0074*/ 	.byte	0x04, 0x1e
        /*0076*/ 	.short	(.L_39 - .L_38)
.L_38:
        /*0078*/ 	.word	0x00000000


	//----- nvinfo : EIATTR_CBANK_PARAM_SIZE
	.align		4
.L_39:
        /*007c*/ 	.byte	0x03, 0x19
        /*007e*/ 	.short	0x0018


	//----- nvinfo : EIATTR_PARAM_CBANK
	.align		4
        /*0080*/ 	.byte	0x04, 0x0a
        /*0082*/ 	.short	(.L_41 - .L_40)
	.align		4
.L_40:
        /*0084*/ 	.word	index@(.nv.constant0._Z12histo_kernelPjS_jj)
        /*0088*/ 	.short	0x0380
        /*008a*/ 	.short	0x0018


	//----- nvinfo : EIATTR_SW_WAR
	.align		4
.L_41:
        /*008c*/ 	.byte	0x04, 0x36
        /*008e*/ 	.short	(.L_43 - .L_42)
.L_42:
        /*0090*/ 	.word	0x00000008
.L_43:


//--------------------- .nv.callgraph             --------------------------
	.section	.nv.callgraph,"",@"SHT_CUDA_CALLGRAPH"
	.align	4
	.sectionentsize	8
	.align		4
        /*0000*/ 	.word	0x00000000
	.align		4
        /*0004*/ 	.word	0xffffffff
	.align		4
        /*0008*/ 	.word	0x00000000
	.align		4
        /*000c*/ 	.word	0xfffffffe
	.align		4
        /*0010*/ 	.word	0x00000000
	.align		4
        /*0014*/ 	.word	0xfffffffd
	.align		4
        /*0018*/ 	.word	0x00000000
	.align		4
        /*001c*/ 	.word	0xfffffffc


//--------------------- .text._Z13vecadd_kernelPjS_j --------------------------
	.section	.text._Z13vecadd_kernelPjS_j,"ax",@progbits
	.align	128
        .global         _Z13vecadd_kernelPjS_j
        .type           _Z13vecadd_kernelPjS_j,@function
        .size           _Z13vecadd_kernelPjS_j,(.L_x_24 - _Z13vecadd_kernelPjS_j)
        .other          _Z13vecadd_kernelPjS_j,@"STO_CUDA_ENTRY STV_DEFAULT"
_Z13vecadd_kernelPjS_j:
.text._Z13vecadd_kernelPjS_j:
[----:B------:R-:W-:Y:S01]  /*0000*/  LDC R1, c[0x0][0x37c] ;  /* 0x0000df00ff017b82 */ /* 0x000fe20000000800 */
[----:B------:R-:W0:Y:S07]  /*0010*/  S2R R7, SR_TID.X ;  /* 0x0000000000077919 */ /* 0x000e2e0000002100 */
[----:B------:R-:W0:Y:S01]  /*0020*/  S2UR UR4, SR_CTAID.X ;  /* 0x00000000000479c3 */ /* 0x000e220000002500 */
[----:B------:R-:W1:Y:S07]  /*0030*/  LDCU UR5, c[0x0][0x390] ;  /* 0x00007200ff0577ac */ /* 0x000e6e0008000800 */
[----:B------:R-:W0:Y:S02]  /*0040*/  LDC R0, c[0x0][0x360] ;  /* 0x0000d800ff007b82 */ /* 0x000e240000000800 */
[----:B0-----:R-:W-:-:S05]  /*0050*/  IMAD R7, R0, UR4, R7 ;  /* 0x0000000400077c24 */ /* 0x001fca000f8e0207 */
[----:B-1----:R-:W-:-:S13]  /*0060*/  ISETP.GE.U32.AND P0, PT, R7, UR5, PT ;  /* 0x0000000507007c0c */ /* 0x002fda000bf06070 */
[----:B------:R-:W-:Y:S05]  /*0070*/  @P0 EXIT ;  /* 0x000000000000094d */ /* 0x000fea0003800000 */
[----:B------:R-:W0:Y:S01]  /*0080*/  LDC.64 R2, c[0x0][0x380] ;  /* 0x0000e000ff027b82 */ /* 0x000e220000000a00 */
[----:B------:R-:W1:Y:S07]  /*0090*/  LDCU.64 UR4, c[0x0][0x358] ;  /* 0x00006b00ff0477ac */ /* 0x000e6e0008000a00 */
[----:B------:R-:W2:Y:S01]  /*00a0*/  LDC.64 R4, c[0x0][0x388] ;  /* 0x0000e200ff047b82 */ /* 0x000ea20000000a00 */
[----:B0-----:R-:W-:-:S06]  /*00b0*/  IMAD.WIDE R2, R7, 0x4, R2 ;  /* 0x0000000407027825 */ /* 0x001fcc00078e0202 */
[----:B-1----:R-:W3:Y:S01]  /*00c0*/  LDG.E R2, desc[UR4][R2.64] ;  /* 0x0000000402027981 */ /* 0x002ee2000c1e1900 */
[----:B--2---:R-:W-:-:S05]  /*00d0*/  IMAD.WIDE R4, R7, 0x4, R4 ;  /* 0x0000000407047825 */ /* 0x004fca00078e0204 */
[----:B------:R-:W3:Y:S02]  /*00e0*/  LDG.E R7, desc[UR4][R4.64] ;  /* 0x0000000404077981 */ /* 0x000ee4000c1e1900 */
[----:B---3--:R-:W-:-:S05]  /*00f0*/  IADD3 R7, PT, PT, R2, R7, RZ ;  /* 0x0000000702077210 */ /* 0x008fca0007ffe0ff */
[----:B------:R-:W-:Y:S01]  /*0100*/  STG.E desc[UR4][R4.64], R7 ;  /* 0x0000000704007986 */ /* 0x000fe2000c101904 */
[----:B------:R-:W-:Y:S05]  /*0110*/  EXIT ;  /* 0x000000000000794d */ /* 0x000fea0003800000 */
.L_x_0:
[----:B------:R-:W-:-:S00]  /*0120*/  BRA `(.L_x_0) ;  /* 0xfffffffc00fc7947 */ /* 0x000fc0000383ffff */
[----:B------:R-:W-:-:S00]  /*0130*/  NOP ;  /* 0x0000000000007918 */ /* 0x000fc00000000000 */
        /* <DEDUP_REMOVED lines=12> */
.L_x_24:


//--------------------- .text._Z12histo_kernelPjS_jj --------------------------
	.section	.text._Z12histo_kernelPjS_jj,"ax",@progbits
	.align	128
        .global         _Z12histo_kernelPjS_jj
        .type           _Z12histo_kernelPjS_jj,@function
        .size           _Z12histo_kernelPjS_jj,(.L_x_25 - _Z12histo_kernelPjS_jj)
        .other          _Z12histo_kernelPjS_jj,@"STO_CUDA_ENTRY STV_DEFAULT"
_Z12histo_kernelPjS_jj:
.text._Z12histo_kernelPjS_jj:
[----:B------:R-:W-:Y:S01]  /*0000*/  LDC R1, c[0x0][0x37c] ;  /* 0x0000df00ff017b82 */ /* 0x000fe20000000800 */
[----:B------:R-:W0:Y:S07]  /*0010*/  S2R R2, SR_TID.X ;  /* 0x0000000000027919 */ /* 0x000e2e0000002100 */
[----:B------:R-:W0:Y:S01]  /*0020*/  LDC R5, c[0x0][0x394] ;  /* 0x0000e500ff057b82 */ /* 0x000e220000000800 */
[----:B------:R-:W-:Y:S01]  /*0030*/  UMOV UR4, 0x400 ;  /* 0x0000040000047882 */ /* 0x000fe20000000000 */
[----:B------:R-:W-:Y:S06]  /*0040*/  BSSY.RECONVERGENT B0, `(.L_x_1) ;  /* 0x0000051000007945 */ /* 0x000fec0003800200 */
[----:B------:R-:W1:Y:S01]  /*0050*/  S2UR UR5, SR_CgaCtaId ;  /* 0x00000000000579c3 */ /* 0x000e620000008800 */
[C---:B0-----:R-:W-:Y:S01]  /*0060*/  ISETP.GE.U32.AND P0, PT, R2.reuse, R5, PT ;  /* 0x000000050200720c */ /* 0x041fe20003f06070 */
[----:B-1----:R-:W-:Y:S01]  /*0070*/  ULEA UR4, UR5, UR4, 0x18 ;  /* 0x0000000405047291 */ /* 0x002fe2000f8ec0ff */
[----:B------:R-:W-:-:S05]  /*0080*/  VIADD R0, R2, 0x200 ;  /* 0x0000020002007836 */ /* 0x000fca0000000000 */
[----:B------:R-:W-:-:S06]  /*0090*/  LEA R3, R2, UR4, 0x2 ;  /* 0x0000000402037c11 */ /* 0x000fcc000f8e10ff */
[----:B------:R0:W-:Y:S01]  /*00a0*/  @!P0 STS [R3], RZ ;  /* 0x000000ff03008388 */ /* 0x0001e20000000800 */
[----:B------:R-:W-:-:S13]  /*00b0*/  ISETP.GE.U32.AND P0, PT, R0, R5, PT ;  /* 0x000000050000720c */ /* 0x000fda0003f06070 */
[----:B0-----:R-:W-:Y:S05]  /*00c0*/  @P0 BRA `(.L_x_2) ;  /* 0x0000000400200947 */ /* 0x001fea0003800000 */
[----:B------:R-:W-:Y:S01]  /*00d0*/  IADD3 R4, PT, PT, -R2, -0x201, R5 ;  /* 0xfffffdff02047810 */ /* 0x000fe20007ffe105 */
[----:B------:R-:W-:Y:S03]  /*00e0*/  BSSY.RECONVERGENT B1, `(.L_x_3) ;  /* 0x0000022000017945 */ /* 0x000fe60003800200 */
[C---:B------:R-:W-:Y:S02]  /*00f0*/  ISETP.GE.U32.AND P0, PT, R4.reuse, 0x1e00, PT ;  /* 0x00001e000400780c */ /* 0x040fe40003f06070 */
[----:B------:R-:W-:Y:S01]  /*0100*/  LEA.HI R8, R4, 0x1, RZ, 0x17 ;  /* 0x0000000104087811 */ /* 0x000fe200078fb8ff */
[----:B------:R-:W-:-:S03]  /*0110*/  IMAD.MOV.U32 R4, RZ, RZ, R0 ;  /* 0x000000ffff047224 */ /* 0x000fc600078e0000 */
[----:B------:R-:W-:-:S07]  /*0120*/  LOP3.LUT R9, R8, 0xf, RZ, 0xc0, !PT ;  /* 0x0000000f08097812 */ /* 0x000fce00078ec0ff */
[----:B------:R-:W-:Y:S05]  /*0130*/  @!P0 BRA `(.L_x_4) ;  /* 0x0000000000708947 */ /* 0x000fea0003800000 */
[----:B------:R-:W-:Y:S01]  /*0140*/  LOP3.LUT R4, R8, 0xfffff0, RZ, 0xc0, !PT ;  /* 0x00fffff008047812 */ /* 0x000fe200078ec0ff */
[----:B------:R-:W-:Y:S01]  /*0150*/  BSSY.RECONVERGENT B2, `(.L_x_5) ;  /* 0x0000019000027945 */ /* 0x000fe20003800200 */
[----:B------:R-:W-:Y:S02]  /*0160*/  VIADD R6, R3, 0x4000 ;  /* 0x0000400003067836 */ /* 0x000fe40000000000 */
[----:B------:R-:W-:Y:S02]  /*0170*/  IMAD.MOV.U32 R7, RZ, RZ, R2 ;  /* 0x000000ffff077224 */ /* 0x000fe400078e0002 */
[----:B------:R-:W-:-:S07]  /*0180*/  IMAD.MOV R4, RZ, RZ, -R4 ;  /* 0x000000ffff047224 */ /* 0x000fce00078e0a04 */
.L_x_6:
[----:B------:R-:W-:Y:S01]  /*0190*/  VIADD R4, R4, 0x10 ;  /* 0x0000001004047836 */ /* 0x000fe20000000000 */
[----:B------:R-:W-:Y:S01]  /*01a0*/  STS [R6+-0x3800], RZ ;  /* 0xffc800ff06007388 */ /* 0x000fe20000000800 */
[----:B------:R-:W-:-:S03]  /*01b0*/  VIADD R7, R7, 0x2000 ;  /* 0x0000200007077836 */ /* 0x000fc60000000000 */
[----:B------:R-:W-:Y:S01]  /*01c0*/  ISETP.NE.AND P0, PT, R4, RZ, PT ;  /* 0x000000ff0400720c */ /* 0x000fe20003f05270 */
[----:B------:R-:W-:Y:S04]  /*01d0*/  STS [R6+-0x3000], RZ ;  /* 0xffd000ff06007388 */ /* 0x000fe80000000800 */
[----:B------:R-:W-:Y:S04]  /*01e0*/  STS [R6+-0x2800], RZ ;  /* 0xffd800ff06007388 */ /* 0x000fe80000000800 */
[----:B------:R-:W-:Y:S04]  /*01f0*/  STS [R6+-0x2000], RZ ;  /* 0xffe000ff06007388 */ /* 0x000fe80000000800 */
[----:B------:R-:W-:Y:S04]  /*0200*/  STS [R6+-0x1800], RZ ;  /* 0xffe800ff06007388 */ /* 0x000fe80000000800 */
[----:B------:R-:W-:Y:S04]  /*0210*/  STS [R6+-0x1000], RZ ;  /* 0xfff000ff06007388 */ /* 0x000fe80000000800 */
[----:B------:R-:W-:Y:S04]  /*0220*/  STS [R6+-0x800], RZ ;  /* 0xfff800ff06007388 */ /* 0x000fe80000000800 */
[----:B------:R-:W-:Y:S04]  /*0230*/  STS [R6], RZ ;  /* 0x000000ff06007388 */ /* 0x000fe80000000800 */
[----:B------:R-:W-:Y:S04]  /*0240*/  STS [R6+0x800], RZ ;  /* 0x000800ff06007388 */ /* 0x000fe80000000800 */
[----:B------:R-:W-:Y:S04]  /*0250*/  STS [R6+0x1000], RZ ;  /* 0x001000ff06007388 */ /* 0x000fe80000000800 */
[----:B------:R-:W-:Y:S04]  /*0260*/  STS [R6+0x1800], RZ ;  /* 0x001800ff06007388 */ /* 0x000fe80000000800 */
[----:B------:R-:W-:Y:S04]  /*0270*/  STS [R6+0x2000], RZ ;  /* 0x002000ff06007388 */ /* 0x000fe80000000800 */
[----:B------:R-:W-:Y:S04]  /*0280*/  STS [R6+0x2800], RZ ;  /* 0x002800ff06007388 */ /* 0x000fe80000000800 */
[----:B------:R-:W-:Y:S04]  /*0290*/  STS [R6+0x3000], RZ ;  /* 0x003000ff06007388 */ /* 0x000fe80000000800 */
[----:B------:R-:W-:Y:S04]  /*02a0*/  STS [R6+0x3800], RZ ;  /* 0x003800ff06007388 */ /* 0x000fe80000000800 */
[----:B------:R0:W-:Y:S02]  /*02b0*/  STS [R6+0x4000], RZ ;  /* 0x004000ff06007388 */ /* 0x0001e40000000800 */
[----:B0-----:R-:W-:Y:S01]  /*02c0*/  VIADD R6, R6, 0x8000 ;  /* 0x0000800006067836 */ /* 0x001fe20000000000 */
[----:B------:R-:W-:Y:S06]  /*02d0*/  @P0 BRA `(.L_x_6) ;  /* 0xfffffffc00ac0947 */ /* 0x000fec000383ffff */
[----:B------:R-:W-:Y:S05]  /*02e0*/  BSYNC.RECONVERGENT B2 ;  /* 0x0000000000027941 */ /* 0x000fea0003800200 */
.L_x_5:
[----:B------:R-:W-:-:S07]  /*02f0*/  VIADD R4, R7, 0x200 ;  /* 0x0000020007047836 */ /* 0x000fce0000000000 */
.L_x_4:
[----:B------:R-:W-:Y:S05]  /*0300*/  BSYNC.RECONVERGENT B1 ;  /* 0x0000000000017941 */ /* 0x000fea0003800200 */
.L_x_3:
[----:B------:R-:W-:-:S13]  /*0310*/  ISETP.NE.AND P0, PT, R9, RZ, PT ;  /* 0x000000ff0900720c */ /* 0x000fda0003f05270 */
[----:B------:R-:W-:Y:S05]  /*0320*/  @!P0 BRA `(.L_x_2) ;  /* 0x0000000000888947 */ /* 0x000fea0003800000 */
[----:B------:R-:W-:Y:S01]  /*0330*/  ISETP.GE.U32.AND P0, PT, R9, 0x8, PT ;  /* 0x000000080900780c */ /* 0x000fe20003f06070 */
[----:B------:R-:W-:Y:S01]  /*0340*/  BSSY.RECONVERGENT B1, `(.L_x_7) ;  /* 0x000000e000017945 */ /* 0x000fe20003800200 */
[----:B------:R-:W-:-:S04]  /*0350*/  LOP3.LUT R7, R8, 0x7, RZ, 0xc0, !PT ;  /* 0x0000000708077812 */ /* 0x000fc800078ec0ff */
[----:B------:R-:W-:-:S07]  /*0360*/  ISETP.NE.AND P1, PT, R7, RZ, PT ;  /* 0x000000ff0700720c */ /* 0x000fce0003f25270 */
[----:B------:R-:W-:Y:S06]  /*0370*/  @!P0 BRA `(.L_x_8) ;  /* 0x0000000000288947 */ /* 0x000fec0003800000 */
[C---:B------:R-:W-:Y:S01]  /*0380*/  LEA R6, R4.reuse, UR4, 0x2 ;  /* 0x0000000404067c11 */ /* 0x040fe2000f8e10ff */
[----:B------:R-:W-:-:S04]  /*0390*/  VIADD R4, R4, 0x1000 ;  /* 0x0000100004047836 */ /* 0x000fc80000000000 */
[----:B------:R0:W-:Y:S04]  /*03a0*/  STS [R6], RZ ;  /* 0x000000ff06007388 */ /* 0x0001e80000000800 */
[----:B------:R0:W-:Y:S04]  /*03b0*/  STS [R6+0x800], RZ ;  /* 0x000800ff06007388 */ /* 0x0001e80000000800 */
[----:B------:R0:W-:Y:S04]  /*03c0*/  STS [R6+0x1000], RZ ;  /* 0x001000ff06007388 */ /* 0x0001e80000000800 */
[----:B------:R0:W-:Y:S04]  /*03d0*/  STS [R6+0x1800], RZ ;  /* 0x001800ff06007388 */ /* 0x0001e80000000800 */
[----:B------:R0:W-:Y:S04]  /*03e0*/  STS [R6+0x2000], RZ ;  /* 0x002000ff06007388 */ /* 0x0001e80000000800 */
[----:B------:R0:W-:Y:S04]  /*03f0*/  STS [R6+0x2800], RZ ;  /* 0x002800ff06007388 */ /* 0x0001e80000000800 */
[----:B------:R0:W-:Y:S04]  /*0400*/  STS [R6+0x3000], RZ ;  /* 0x003000ff06007388 */ /* 0x0001e80000000800 */
[----:B------:R0:W-:Y:S02]  /*0410*/  STS [R6+0x3800], RZ ;  /* 0x003800ff06007388 */ /* 0x0001e40000000800 */
.L_x_8:
[----:B------:R-:W-:Y:S05]  /*0420*/  BSYNC.RECONVERGENT B1 ;  /* 0x0000000000017941 */ /* 0x000fea0003800200 */
.L_x_7:
[----:B------:R-:W-:Y:S05]  /*0430*/  @!P1 BRA `(.L_x_2) ;  /* 0x0000000000449947 */ /* 0x000fea0003800000 */
[----:B------:R-:W-:Y:S02]  /*0440*/  ISETP.GE.U32.AND P0, PT, R7, 0x4, PT ;  /* 0x000000040700780c */ /* 0x000fe40003f06070 */
[----:B0-----:R-:W-:-:S04]  /*0450*/  LOP3.LUT R6, R8, 0x3, RZ, 0xc0, !PT ;  /* 0x0000000308067812 */ /* 0x001fc800078ec0ff */
[----:B------:R-:W-:-:S07]  /*0460*/  ISETP.NE.AND P1, PT, R6, RZ, PT ;  /* 0x000000ff0600720c */ /* 0x000fce0003f25270 */
[C---:B------:R-:W-:Y:S01]  /*0470*/  @P0 LEA R7, R4.reuse, UR4, 0x2 ;  /* 0x0000000404070c11 */ /* 0x040fe2000f8e10ff */
[----:B------:R-:W-:-:S04]  /*0480*/  @P0 VIADD R4, R4, 0x800 ;  /* 0x0000080004040836 */ /* 0x000fc80000000000 */
[----:B------:R1:W-:Y:S04]  /*0490*/  @P0 STS [R7], RZ ;  /* 0x000000ff07000388 */ /* 0x0003e80000000800 */
[----:B------:R1:W-:Y:S04]  /*04a0*/  @P0 STS [R7+0x800], RZ ;  /* 0x000800ff07000388 */ /* 0x0003e80000000800 */
[----:B------:R1:W-:Y:S04]  /*04b0*/  @P0 STS [R7+0x1000], RZ ;  /* 0x001000ff07000388 */ /* 0x0003e80000000800 */
[----:B------:R1:W-:Y:S01]  /*04c0*/  @P0 STS [R7+0x1800], RZ ;  /* 0x001800ff07000388 */ /* 0x0003e20000000800 */
[----:B------:R-:W-:Y:S05]  /*04d0*/  @!P1 BRA `(.L_x_2) ;  /* 0x00000000001c9947 */ /* 0x000fea0003800000 */
[----:B------:R-:W-:Y:S01]  /*04e0*/  LEA R4, R4, UR4, 0x2 ;  /* 0x0000000404047c11 */ /* 0x000fe2000f8e10ff */
[----:B------:R-:W-:-:S07]  /*04f0*/  IMAD.MOV R6, RZ, RZ, -R6 ;  /* 0x000000ffff067224 */ /* 0x000fce00078e0a06 */
.L_x_9:
[----:B------:R-:W-:Y:S01]  /*0500*/  VIADD R6, R6, 0x1 ;  /* 0x0000000106067836 */ /* 0x000fe20000000000 */
[----:B------:R0:W-:Y:S04]  /*0510*/  STS [R4], RZ ;  /* 0x000000ff04007388 */ /* 0x0001e80000000800 */
[----:B------:R-:W-:Y:S01]  /*0520*/  ISETP.NE.AND P0, PT, R6, RZ, PT ;  /* 0x000000ff0600720c */ /* 0x000fe20003f05270 */
[----:B0-----:R-:W-:-:S12]  /*0530*/  VIADD R4, R4, 0x800 ;  /* 0x0000080004047836 */ /* 0x001fd80000000000 */
[----:B------:R-:W-:Y:S05]  /*0540*/  @P0 BRA `(.L_x_9) ;  /* 0xfffffffc00ec0947 */ /* 0x000fea000383ffff */
.L_x_2:
[----:B------:R-:W-:Y:S05]  /*0550*/  BSYNC.RECONVERGENT B0 ;  /* 0x0000000000007941 */ /* 0x000fea0003800200 */
.L_x_1:
[----:B------:R-:W2:Y:S01]  /*0560*/  S2UR UR5, SR_CTAID.X ;  /* 0x00000000000579c3 */ /* 0x000ea20000002500 */
[----:B------:R-:W3:Y:S01]  /*0570*/  LDCU UR8, c[0x0][0x390] ;  /* 0x00007200ff0877ac */ /* 0x000ee20008000800 */
[----:B------:R-:W-:Y:S06]  /*0580*/  BSSY.RECONVERGENT B0, `(.L_x_10) ;  /* 0x0000013000007945 */ /* 0x000fec0003800200 */
[----:B------:R-:W-:Y:S01]  /*0590*/  BAR.SYNC.DEFER_BLOCKING 0x0 ;  /* 0x0000000000007b1d */ /* 0x000fe20000010000 */
[-C--:B------:R-:W-:Y:S02]  /*05a0*/  ISETP.GE.U32.AND P0, PT, R2, R5.reuse, PT ;  /* 0x000000050200720c */ /* 0x080fe40003f06070 */
[----:B------:R-:W-:-:S05]  /*05b0*/  ISETP.GE.U32.AND P1, PT, R0, R5, PT ;  /* 0x000000050000720c */ /* 0x000fca0003f26070 */
[----:B------:R-:W2:Y:S01]  /*05c0*/  LDC R11, c[0x0][0x360] ;  /* 0x0000d800ff0b7b82 */ /* 0x000ea20000000800 */
[----:B------:R-:W4:Y:S01]  /*05d0*/  LDCU.64 UR6, c[0x0][0x358] ;  /* 0x00006b00ff0677ac */ /* 0x000f220008000a00 */
[----:B--2---:R-:W-:-:S05]  /*05e0*/  IMAD R4, R11, UR5, R2 ;  /* 0x000000050b047c24 */ /* 0x004fca000f8e0202 */
[----:B---3--:R-:W-:-:S13]  /*05f0*/  ISETP.GE.U32.AND P2, PT, R4, UR8, PT ;  /* 0x0000000804007c0c */ /* 0x008fda000bf46070 */
[----:B----4-:R-:W-:Y:S05]  /*0600*/  @P2 BRA `(.L_x_11) ;  /* 0x0000000000282947 */ /* 0x010fea0003800000 */
[----:B------:R-:W2:Y:S01]  /*0610*/  LDC.64 R8, c[0x0][0x380] ;  /* 0x0000e000ff087b82 */ /* 0x000ea20000000a00 */
[----:B------:R-:W3:Y:S02]  /*0620*/  LDCU UR5, c[0x0][0x370] ;  /* 0x00006e00ff0577ac */ /* 0x000ee40008000800 */
[----:B---3--:R-:W-:-:S07]  /*0630*/  IMAD R11, R11, UR5, RZ ;  /* 0x000000050b0b7c24 */ /* 0x008fce000f8e02ff */
.L_x_12:
[----:B012---:R-:W-:-:S06]  /*0640*/  IMAD.WIDE R6, R4, 0x4, R8 ;  /* 0x0000000404067825 */ /* 0x007fcc00078e0208 */
[----:B------:R-:W2:Y:S01]  /*0650*/  LDG.E R6, desc[UR6][R6.64] ;  /* 0x0000000606067981 */ /* 0x000ea2000c1e1900 */
[----:B------:R-:W-:-:S05]  /*0660*/  IMAD.IADD R4, R11, 0x1, R4 ;  /* 0x000000010b047824 */ /* 0x000fca00078e0204 */
[----:B------:R-:W-:Y:S02]  /*0670*/  ISETP.GE.U32.AND P2, PT, R4, UR8, PT ;  /* 0x0000000804007c0c */ /* 0x000fe4000bf46070 */
[----:B--23--:R-:W-:-:S05]  /*0680*/  LEA R10, R6, UR4, 0x2 ;  /* 0x00000004060a7c11 */ /* 0x00cfca000f8e10ff */
[----:B------:R3:W-:Y:S06]  /*0690*/  ATOMS.POPC.INC.32 RZ, [R10+URZ] ;  /* 0x000000000aff7f8c */ /* 0x0007ec000d8000ff */
[----:B------:R-:W-:Y:S05]  /*06a0*/  @!P2 BRA `(.L_x_12) ;  /* 0xfffffffc00e4a947 */ /* 0x000fea000383ffff */
.L_x_11:
[----:B------:R-:W-:Y:S05]  /*06b0*/  BSYNC.RECONVERGENT B0 ;  /* 0x0000000000007941 */ /* 0x000fea0003800200 */
.L_x_10:
[----:B------:R-:W-:Y:S06]  /*06c0*/  BAR.SYNC.DEFER_BLOCKING 0x0 ;  /* 0x0000000000007b1d */ /* 0x000fec0000010000 */
[----:B------:R-:W-:Y:S04]  /*06d0*/  BSSY.RECONVERGENT B0, `(.L_x_13) ;  /* 0x0000006000007945 */ /* 0x000fe80003800200 */
[----:B------:R-:W-:Y:S05]  /*06e0*/  @P0 BRA `(.L_x_14) ;  /* 0x0000000000100947 */ /* 0x000fea0003800000 */
[----:B------:R-:W2:Y:S01]  /*06f0*/  LDS R9, [R3] ;  /* 0x0000000003097984 */ /* 0x000ea20000000800 */
[----:B01----:R-:W0:Y:S02]  /*0700*/  LDC.64 R6, c[0x0][0x388] ;  /* 0x0000e200ff067b82 */ /* 0x003e240000000a00 */
[----:B0-----:R-:W-:-:S05]  /*0710*/  IMAD.WIDE.U32 R6, R2, 0x4, R6 ;  /* 0x0000000402067825 */ /* 0x001fca00078e0006 */
[----:B--2---:R2:W-:Y:S02]  /*0720*/  REDG.E.ADD.STRONG.GPU desc[UR6][R6.64], R9 ;  /* 0x000000090600798e */ /* 0x0045e4000c12e106 */
.L_x_14:
[----:B------:R-:W-:Y:S05]  /*0730*/  BSYNC.RECONVERGENT B0 ;  /* 0x0000000000007941 */ /* 0x000fea0003800200 */
.L_x_13:
[----:B------:R-:W-:Y:S05]  /*0740*/  @P1 EXIT ;  /* 0x000000000000194d */ /* 0x000fea0003800000 */
[----:B------:R-:W-:Y:S01]  /*0750*/  IADD3 R4, PT, PT, -R2, -0x201, R5 ;  /* 0xfffffdff02047810 */ /* 0x000fe20007ffe105 */
[----:B------:R-:W-:Y:S03]  /*0760*/  BSSY.RECONVERGENT B0, `(.L_x_15) ;  /* 0x0000028000007945 */ /* 0x000fe60003800200 */
[C---:B------:R-:W-:Y:S02]  /*0770*/  ISETP.GE.U32.AND P0, PT, R4.reuse, 0xe00, PT ;  /* 0x00000e000400780c */ /* 0x040fe40003f06070 */
[----:B---3--:R-:W-:-:S04]  /*0780*/  LEA.HI R10, R4, 0x1, RZ, 0x17 ;  /* 0x00000001040a7811 */ /* 0x008fc800078fb8ff */
[----:B------:R-:W-:-:S07]  /*0790*/  LOP3.LUT R12, R10, 0x7, RZ, 0xc0, !PT ;  /* 0x000000070a0c7812 */ /* 0x000fce00078ec0ff */
[----:B------:R-:W-:Y:S05]  /*07a0*/  @!P0 BRA `(.L_x_16) ;  /* 0x00000000008c8947 */ /* 0x000fea0003800000 */
[----:B012---:R-:W0:Y:S01]  /*07b0*/  LDC.64 R6, c[0x0][0x388] ;  /* 0x0000e200ff067b82 */ /* 0x007e220000000a00 */
[----:B------:R-:W-:Y:S01]  /*07c0*/  LOP3.LUT R0, R10, 0xfffff8, RZ, 0xc0, !PT ;  /* 0x00fffff80a007812 */ /* 0x000fe200078ec0ff */
[----:B------:R-:W-:Y:S01]  /*07d0*/  BSSY.RECONVERGENT B1, `(.L_x_17) ;  /* 0x000001f000017945 */ /* 0x000fe20003800200 */
[----:B------:R-:W-:-:S03]  /*07e0*/  VIADD R3, R3, 0x2000 ;  /* 0x0000200003037836 */ /* 0x000fc60000000000 */
[----:B------:R-:W-:Y:S02]  /*07f0*/  IMAD.MOV R0, RZ, RZ, -R0 ;  /* 0x000000ffff007224 */ /* 0x000fe400078e0a00 */
[----:B0-----:R-:W-:-:S03]  /*0800*/  IMAD.WIDE.U32 R6, R2, 0x4, R6 ;  /* 0x0000000402067825 */ /* 0x001fc600078e0006 */
[----:B------:R-:W-:-:S05]  /*0810*/  IADD3 R8, P0, PT, R6, 0x2000, RZ ;  /* 0x0000200006087810 */ /* 0x000fca0007f1e0ff */
[----:B------:R-:W-:-:S08]  /*0820*/  IMAD.X R23, RZ, RZ, R7, P0 ;  /* 0x000000ffff177224 */ /* 0x000fd000000e0607 */
.L_x_18:
[----:B0-----:R-:W0:Y:S04]  /*0830*/  LDS R5, [R3+-0x1800] ;  /* 0xffe8000003057984 */ /* 0x001e280000000800 */
[----:B------:R-:W1:Y:S04]  /*0840*/  LDS R9, [R3+-0x1000] ;  /* 0xfff0000003097984 */ /* 0x000e680000000800 */
[----:B------:R-:W2:Y:S04]  /*0850*/  LDS R11, [R3+-0x800] ;  /* 0xfff80000030b7984 */ /* 0x000ea80000000800 */
[----:B------:R-:W3:Y:S04]  /*0860*/  LDS R13, [R3] ;  /* 0x00000000030d7984 */ /* 0x000ee80000000800 */
[----:B------:R-:W4:Y:S04]  /*0870*/  LDS R15, [R3+0x800] ;  /* 0x00080000030f7984 */ /* 0x000f280000000800 */
[----:B------:R-:W5:Y:S04]  /*0880*/  LDS R17, [R3+0x1000] ;  /* 0x0010000003117984 */ /* 0x000f680000000800 */
[----:B------:R-:W5:Y:S04]  /*0890*/  LDS R19, [R3+0x1800] ;  /* 0x0018000003137984 */ /* 0x000f680000000800 */
[----:B------:R-:W5:Y:S01]  /*08a0*/  LDS R21, [R3+0x2000] ;  /* 0x0020000003157984 */ /* 0x000f620000000800 */
[----:B------:R-:W-:-:S02]  /*08b0*/  VIADD R0, R0, 0x8 ;  /* 0x0000000800007836 */ /* 0x000fc40000000000 */
[----:B------:R-:W-:Y:S02]  /*08c0*/  IMAD.MOV.U32 R6, RZ, RZ, R8 ;  /* 0x000000ffff067224 */ /* 0x000fe400078e0008 */
[----:B------:R-:W-:Y:S01]  /*08d0*/  IMAD.MOV.U32 R7, RZ, RZ, R23 ;  /* 0x000000ffff077224 */ /* 0x000fe200078e0017 */
[----:B------:R-:W-:-:S04]  /*08e0*/  ISETP.NE.AND P0, PT, R0, RZ, PT ;  /* 0x000000ff0000720c */ /* 0x000fc80003f05270 */
[----:B0-----:R0:W-:Y:S04]  /*08f0*/  REDG.E.ADD.STRONG.GPU desc[UR6][R6.64+-0x1800], R5 ;  /* 0xffe800050600798e */ /* 0x0011e8000c12e106 */
[----:B-1----:R0:W-:Y:S01]  /*0900*/  REDG.E.ADD.STRONG.GPU desc[UR6][R6.64+-0x1000], R9 ;  /* 0xfff000090600798e */ /* 0x0021e2000c12e106 */
[----:B------:R-:W-:-:S03]  /*0910*/  IADD3 R8, P1, PT, R6, 0x4000, RZ ;  /* 0x0000400006087810 */ /* 0x000fc60007f3e0ff */
[----:B--2---:R0:W-:Y:S04]  /*0920*/  REDG.E.ADD.STRONG.GPU desc[UR6][R6.64+-0x800], R11 ;  /* 0xfff8000b0600798e */ /* 0x0041e8000c12e106 */
[----:B---3--:R0:W-:Y:S04]  /*0930*/  REDG.E.ADD.STRONG.GPU desc[UR6][R6.64], R13 ;  /* 0x0000000d0600798e */ /* 0x0081e8000c12e106 */
[----:B----4-:R0:W-:Y:S04]  /*0940*/  REDG.E.ADD.STRONG.GPU desc[UR6][R6.64+0x800], R15 ;  /* 0x0008000f0600798e */ /* 0x0101e8000c12e106 */
[----:B-----5:R0:W-:Y:S04]  /*0950*/  REDG.E.ADD.STRONG.GPU desc[UR6][R6.64+0x1000], R17 ;  /* 0x001000110600798e */ /* 0x0201e8000c12e106 */
[----:B------:R0:W-:Y:S01]  /*0960*/  REDG.E.ADD.STRONG.GPU desc[UR6][R6.64+0x1800], R19 ;  /* 0x001800130600798e */ /* 0x0001e2000c12e106 */
[----:B------:R-:W-:-:S03]  /*0970*/  IMAD.X R23, RZ, RZ, R7, P1 ;  /* 0x000000ffff177224 */ /* 0x000fc600008e0607 */
[----:B------:R0:W-:Y:S01]  /*0980*/  REDG.E.ADD.STRONG.GPU desc[UR6][R6.64+0x2000], R21 ;  /* 0x002000150600798e */ /* 0x0001e2000c12e106 */
[----:B------:R-:W-:Y:S02]  /*0990*/  VIADD R2, R2, 0x1000 ;  /* 0x0000100002027836 */ /* 0x000fe40000000000 */
[----:B------:R-:W-:Y:S01]  /*09a0*/  VIADD R3, R3, 0x4000 ;  /* 0x0000400003037836 */ /* 0x000fe20000000000 */
[----:B------:R-:W-:Y:S06]  /*09b0*/  @P0 BRA `(.L_x_18) ;  /* 0xfffffffc009c0947 */ /* 0x000fec000383ffff */
[----:B------:R-:W-:Y:S05]  /*09c0*/  BSYNC.RECONVERGENT B1 ;  /* 0x0000000000017941 */ /* 0x000fea0003800200 */
.L_x_17:
[----:B------:R-:W-:-:S07]  /*09d0*/  VIADD R0, R2, 0x200 ;  /* 0x0000020002007836 */ /* 0x000fce0000000000 */
.L_x_16:
[----:B------:R-:W-:Y:S05]  /*09e0*/  BSYNC.RECONVERGENT B0 ;  /* 0x0000000000007941 */ /* 0x000fea0003800200 */
.L_x_15:
[----:B------:R-:W-:-:S13]  /*09f0*/  ISETP.NE.AND P0, PT, R12, RZ, PT ;  /* 0x000000ff0c00720c */ /* 0x000fda0003f05270 */
[----:B------:R-:W-:Y:S05]  /*0a00*/  @!P0 EXIT ;  /* 0x000000000000894d */ /* 0x000fea0003800000 */
[----:B------:R-:W-:Y:S01]  /*0a10*/  ISETP.GE.U32.AND P0, PT, R12, 0x4, PT ;  /* 0x000000040c00780c */ /* 0x000fe20003f06070 */
[----:B------:R-:W-:Y:S01]  /*0a20*/  BSSY.RECONVERGENT B0, `(.L_x_19) ;  /* 0x000000f000007945 */ /* 0x000fe20003800200 */
[----:B------:R-:W-:-:S11]  /*0a30*/  LOP3.LUT P1, R10, R10, 0x3, RZ, 0xc0, !PT ;  /* 0x000000030a0a7812 */ /* 0x000fd6000782c0ff */
[----:B------:R-:W-:Y:S05]  /*0a40*/  @!P0 BRA `(.L_x_20) ;  /* 0x0000000000308947 */ /* 0x000fea0003800000 */
[C---:B0-----:R-:W-:Y:S01]  /*0a50*/  LEA R5, R0.reuse, UR4, 0x2 ;  /* 0x0000000400057c11 */ /* 0x041fe2000f8e10ff */
[----:B------:R-:W0:Y:S04]  /*0a60*/  LDC.64 R2, c[0x0][0x388] ;  /* 0x0000e200ff027b82 */ /* 0x000e280000000a00 */
[----:B-12---:R-:W1:Y:S04]  /*0a70*/  LDS R7, [R5] ;  /* 0x0000000005077984 */ /* 0x006e680000000800 */
[----:B------:R-:W2:Y:S04]  /*0a80*/  LDS R9, [R5+0x800] ;  /* 0x0008000005097984 */ /* 0x000ea80000000800 */
[----:B------:R-:W3:Y:S04]  /*0a90*/  LDS R11, [R5+0x1000] ;  /* 0x00100000050b7984 */ /* 0x000ee80000000800 */
[----:B------:R-:W4:Y:S01]  /*0aa0*/  LDS R13, [R5+0x1800] ;  /* 0x00180000050d7984 */ /* 0x000f220000000800 */
[----:B0-----:R-:W-:-:S05]  /*0ab0*/  IMAD.WIDE.U32 R2, R0, 0x4, R2 ;  /* 0x0000000400027825 */ /* 0x001fca00078e0002 */
[----:B-1----:R0:W-:Y:S04]  /*0ac0*/  REDG.E.ADD.STRONG.GPU desc[UR6][R2.64], R7 ;  /* 0x000000070200798e */ /* 0x0021e8000c12e106 */
[----:B--2---:R0:W-:Y:S04]  /*0ad0*/  REDG.E.ADD.STRONG.GPU desc[UR6][R2.64+0x800], R9 ;  /* 0x000800090200798e */ /* 0x0041e8000c12e106 */
[----:B---3--:R0:W-:Y:S04]  /*0ae0*/  REDG.E.ADD.STRONG.GPU desc[UR6][R2.64+0x1000], R11 ;  /* 0x0010000b0200798e */ /* 0x0081e8000c12e106 */
[----:B----4-:R0:W-:Y:S01]  /*0af0*/  REDG.E.ADD.STRONG.GPU desc[UR6][R2.64+0x1800], R13 ;  /* 0x0018000d0200798e */ /* 0x0101e2000c12e106 */
[----:B------:R-:W-:-:S07]  /*0b00*/  VIADD R0, R0, 0x800 ;  /* 0x0000080000007836 */ /* 0x000fce0000000000 */
.L_x_20:
[----:B------:R-:W-:Y:S05]  /*0b10*/  BSYNC.RECONVERGENT B0 ;  /* 0x0000000000007941 */ /* 0x000fea0003800200 */
.L_x_19:
[----:B------:R-:W-:Y:S05]  /*0b20*/  @!P1 EXIT ;  /* 0x000000000000994d */ /* 0x000fea0003800000 */
[----:B------:R-:W-:Y:S01]  /*0b30*/  ISETP.NE.AND P1, PT, R10, 0x1, PT ;  /* 0x000000010a00780c */ /* 0x000fe20003f25270 */
[----:B------:R-:W-:Y:S01]  /*0b40*/  BSSY.RECONVERGENT B0, `(.L_x_21) ;  /* 0x000000b000007945 */ /* 0x000fe20003800200 */
[----:B------:R-:W-:-:S11]  /*0b50*/  LOP3.LUT P0, RZ, R4, 0x200, RZ, 0xc0, !PT ;  /* 0x0000020004ff7812 */ /* 0x000fd6000780c0ff */
[----:B------:R-:W-:Y:S05]  /*0b60*/  @!P1 BRA `(.L_x_22) ;  /* 0x0000000000209947 */ /* 0x000fea0003800000 */
[C---:B------:R-:W-:Y:S01]  /*0b70*/  LEA R4, R0.reuse, UR4, 0x2 ;  /* 0x0000000400047c11 */ /* 0x040fe2000f8e10ff */
[----:B0-----:R-:W0:Y:S04]  /*0b80*/  LDC.64 R2, c[0x0][0x388] ;  /* 0x0000e200ff027b82 */ /* 0x001e280000000a00 */
[----:B------:R-:W3:Y:S04]  /*0b90*/  LDS R5, [R4] ;  /* 0x0000000004057984 */ /* 0x000ee80000000800 */
[----:B-12---:R-:W1:Y:S01]  /*0ba0*/  LDS R7, [R4+0x800] ;  /* 0x0008000004077984 */ /* 0x006e620000000800 */
[----:B0-----:R-:W-:-:S05]  /*0bb0*/  IMAD.WIDE.U32 R2, R0, 0x4, R2 ;  /* 0x0000000400027825 */ /* 0x001fca00078e0002 */
[----:B---3--:R3:W-:Y:S04]  /*0bc0*/  REDG.E.ADD.STRONG.GPU desc[UR6][R2.64], R5 ;  /* 0x000000050200798e */ /* 0x0087e8000c12e106 */
[----:B-1----:R3:W-:Y:S01]  /*0bd0*/  REDG.E.ADD.STRONG.GPU desc[UR6][R2.64+0x800], R7 ;  /* 0x000800070200798e */ /* 0x0027e2000c12e106 */
[----:B------:R-:W-:-:S07]  /*0be0*/  VIADD R0, R0, 0x400 ;  /* 0x0000040000007836 */ /* 0x000fce0000000000 */
.L_x_22:
[----:B------:R-:W-:Y:S05]  /*0bf0*/  BSYNC.RECONVERGENT B0 ;  /* 0x0000000000007941 */ /* 0x000fea0003800200 */
.L_x_21:
[----:B------:R-:W-:Y:S05]  /*0c00*/  @P0 EXIT ;  /* 0x000000000000094d */ /* 0x000fea0003800000 */
[C---:B------:R-:W-:Y:S01]  /*0c10*/  LEA R4, R0.reuse, UR4, 0x2 ;  /* 0x0000000400047c11 */ /* 0x040fe2000f8e10ff */
[----:B0--3--:R-:W0:Y:S04]  /*0c20*/  LDC.64 R2, c[0x0][0x388] ;  /* 0x0000e200ff027b82 */ /* 0x009e280000000a00 */
[----:B------:R-:W3:Y:S01]  /*0c30*/  LDS R5, [R4] ;  /* 0x0000000004057984 */ /* 0x000ee20000000800 */
[----:B0-----:R-:W-:-:S05]  /*0c40*/  IMAD.WIDE.U32 R2, R0, 0x4, R2 ;  /* 0x0000000400027825 */ /* 0x001fca00078e0002 */
[----:B---3--:R-:W-:Y:S01]  /*0c50*/  REDG.E.ADD.STRONG.GPU desc[UR6][R2.64], R5 ;  /* 0x000000050200798e */ /* 0x008fe2000c12e106 */
[----:B------:R-:W-:Y:S05]  /*0c60*/  EXIT ;  /* 0x000000000000794d */ /* 0x000fea0003800000 */
.L_x_23:
        /* <DEDUP_REMOVED lines=9> */
.L_x_25:


//--------------------- .nv.shared.reserved.0     --------------------------
	.section	.nv.shared.reserved.0,"aw",@nobits
	.weak		__nv_reservedSMEM_offset_0_alias
	.size		__nv_reservedSMEM_offset_0_alias, 0, 64
	.other		__nv_reservedSMEM_offset_0_alias,@"STO_CUDA_RESERVED_SHARED STV_DEFAULT"
__nv_reservedSMEM_offset_0_alias:
	.zero		0
	.zero		64


//--------------------- .nv.shared._Z12histo_kernelPjS_jj --------------------------
	.section	.nv.shared._Z12histo_kernelPjS_jj,"aw",@nobits
	.sectionflags	@""
	.align	4
.nv.shared._Z12histo_kernelPjS_jj:
	.zero		17408


//--------------------- .nv.constant0._Z13vecadd_kernelPjS_j --------------------------
	.section	.nv.constant0._Z13vecadd_kernelPjS_j,"a",@progbits
	.sectionflags	@""
	.align	4
.nv.constant0._Z13vecadd_kernelPjS_j:
	.zero		916


//--------------------- .nv.constant0._Z12histo_kernelPjS_jj --------------------------
	.section	.nv.constant0._Z12histo_kernelPjS_jj,"a",@progbits
	.sectionflags	@""
	.align	4
.nv.constant0._Z12histo_kernelPjS_jj:
	.zero		920


//--------------------- SYMBOLS --------------------------

	.type		.nv.reservedSmem.offset0,@object
	.size		.nv.reservedSmem.offset0,0x4
	.type		.nv.reservedSmem.cap,@object
	.size		.nv.reservedSmem.cap,0x4
